	.headerflags	@"EF_CUDA_TEXMODE_UNIFIED EF_CUDA_64BIT_ADDRESS EF_CUDA_SM75 EF_CUDA_VIRTUAL_SM(EF_CUDA_SM75)"
	.elftype	@"ET_EXEC"


//--------------------- .nv.info                  --------------------------
	.section	.nv.info,"",@"SHT_CUDA_INFO"
	.align	4


	//----- nvinfo : EIATTR_REGCOUNT
	.align		4
        /*0000*/ 	.byte	0x04, 0x2f
        /*0002*/ 	.short	(.L_7 - .L_6)
	.align		4
.L_6:
        /*0004*/ 	.word	index@(triton_poi_fused_cat_4)
        /*0008*/ 	.word	0x00000038


	//----- nvinfo : EIATTR_FRAME_SIZE
	.align		4
.L_7:
        /*000c*/ 	.byte	0x04, 0x11
        /*000e*/ 	.short	(.L_9 - .L_8)
	.align		4
.L_8:
        /*0010*/ 	.word	index@(triton_poi_fused_cat_4)
        /*0014*/ 	.word	0x00000000


	//----- nvinfo : EIATTR_MIN_STACK_SIZE
	.align		4
.L_9:
        /*0018*/ 	.byte	0x04, 0x12
        /*001a*/ 	.short	(.L_11 - .L_10)
	.align		4
.L_10:
        /*001c*/ 	.word	index@(triton_poi_fused_cat_4)
        /*0020*/ 	.word	0x00000000
.L_11:


//--------------------- .nv.info.triton_poi_fused_cat_4 --------------------------
	.section	.nv.info.triton_poi_fused_cat_4,"",@"SHT_CUDA_INFO"
	.sectionflags	@""
	.align	4


	//----- nvinfo : EIATTR_SW_WAR
	.align		4
        /*0000*/ 	.byte	0x04, 0x36
        /*0002*/ 	.short	(.L_13 - .L_12)
.L_12:
        /*0004*/ 	.word	0x00000001


	//----- nvinfo : EIATTR_CUDA_API_VERSION
	.align		4
.L_13:
        /*0008*/ 	.byte	0x04, 0x37
        /*000a*/ 	.short	(.L_15 - .L_14)
.L_14:
        /*000c*/ 	.word	0x00000080


	//----- nvinfo : EIATTR_PARAM_CBANK
	.align		4
.L_15:
        /*0010*/ 	.byte	0x04, 0x0a
        /*0012*/ 	.short	(.L_17 - .L_16)
	.align		4
.L_16:
        /*0014*/ 	.word	index@(.nv.constant0.triton_poi_fused_cat_4)
        /*0018*/ 	.short	0x0160
        /*001a*/ 	.short	0x0030


	//----- nvinfo : EIATTR_CBANK_PARAM_SIZE
	.align		4
.L_17:
        /*001c*/ 	.byte	0x03, 0x19
        /*001e*/ 	.short	0x0030


	//----- nvinfo : EIATTR_KPARAM_INFO
	.align		4
        /*0020*/ 	.byte	0x04, 0x17
        /*0022*/ 	.short	(.L_19 - .L_18)
.L_18:
        /*0024*/ 	.word	0x00000000
        /*0028*/ 	.short	0x0005
        /*002a*/ 	.short	0x0028
        /*002c*/ 	.byte	0x00, 0xf4, 0x21, 0x00


	//----- nvinfo : EIATTR_KPARAM_INFO
	.align		4
.L_19:
        /*0030*/ 	.byte	0x04, 0x17
        /*0032*/ 	.short	(.L_21 - .L_20)
.L_20:
        /*0034*/ 	.word	0x00000000
        /*0038*/ 	.short	0x0004
        /*003a*/ 	.short	0x0020
        /*003c*/ 	.byte	0x00, 0xf0, 0x11, 0x00


	//----- nvinfo : EIATTR_KPARAM_INFO
	.align		4
.L_21:
        /*0040*/ 	.byte	0x04, 0x17
        /*0042*/ 	.short	(.L_23 - .L_22)
.L_22:
        /*0044*/ 	.word	0x00000000
        /*0048*/ 	.short	0x0003
        /*004a*/ 	.short	0x0018
        /*004c*/ 	.byte	0x00, 0xf4, 0x21, 0x00


	//----- nvinfo : EIATTR_KPARAM_INFO
	.align		4
.L_23:
        /*0050*/ 	.byte	0x04, 0x17
        /*0052*/ 	.short	(.L_25 - .L_24)
.L_24:
        /*0054*/ 	.word	0x00000000
        /*0058*/ 	.short	0x0002
        /*005a*/ 	.short	0x0010
        /*005c*/ 	.byte	0x00, 0xf4, 0x21, 0x00


	//----- nvinfo : EIATTR_KPARAM_INFO
	.align		4
.L_25:
        /*0060*/ 	.byte	0x04, 0x17
        /*0062*/ 	.short	(.L_27 - .L_26)
.L_26:
        /*0064*/ 	.word	0x00000000
        /*0068*/ 	.short	0x0001
        /*006a*/ 	.short	0x0008
        /*006c*/ 	.byte	0x00, 0xf4, 0x21, 0x00


	//----- nvinfo : EIATTR_KPARAM_INFO
	.align		4
.L_27:
        /*0070*/ 	.byte	0x04, 0x17
        /*0072*/ 	.short	(.L_29 - .L_28)
.L_28:
        /*0074*/ 	.word	0x00000000
        /*0078*/ 	.short	0x0000
        /*007a*/ 	.short	0x0000
        /*007c*/ 	.byte	0x00, 0xf4, 0x21, 0x00


	//----- nvinfo : EIATTR_MAXREG_COUNT
	.align		4
.L_29:
        /*0080*/ 	.byte	0x03, 0x1b
        /*0082*/ 	.short	0x00ff


	//----- nvinfo : EIATTR_EXTERNS
	.align		4
        /*0084*/ 	.byte	0x04, 0x0f
        /*0086*/ 	.short	(.L_31 - .L_30)


	//   ....[0]....
	.align		4
.L_30:
        /*0088*/ 	.word	index@(__assertfail)


	//----- nvinfo : EIATTR_SYSCALL_OFFSETS
	.align		4
.L_31:
        /*008c*/ 	.byte	0x04, 0x46
        /*008e*/ 	.short	(.L_33 - .L_32)


	//   ....[0]....
.L_32:
        /*0090*/ 	.word	0x000003b0


	//   ....[1]....
        /*0094*/ 	.word	0x000006f0


	//----- nvinfo : EIATTR_EXIT_INSTR_OFFSETS
	.align		4
.L_33:
        /*0098*/ 	.byte	0x04, 0x1c
        /*009a*/ 	.short	(.L_35 - .L_34)


	//   ....[0]....
.L_34:
        /*009c*/ 	.word	0x00000ef0


	//   ....[1]....
        /*00a0*/ 	.word	0x00000f10


	//----- nvinfo : EIATTR_REQNTID
	.align		4
.L_35:
        /*00a4*/ 	.byte	0x04, 0x10
        /*00a6*/ 	.short	(.L_37 - .L_36)
.L_36:
        /*00a8*/ 	.word	0x00000080
        /*00ac*/ 	.word	0x00000001
        /*00b0*/ 	.word	0x00000001


	//----- nvinfo : EIATTR_CRS_STACK_SIZE
	.align		4
.L_37:
        /*00b4*/ 	.byte	0x04, 0x1e
        /*00b6*/ 	.short	(.L_39 - .L_38)
.L_38:
        /*00b8*/ 	.word	0x00000000
.L_39:


//--------------------- .nv.callgraph             --------------------------
	.section	.nv.callgraph,"",@"SHT_CUDA_CALLGRAPH"
	.align	4
	.sectionentsize	8
	.align		4
        /*0000*/ 	.word	0x00000000
	.align		4
        /*0004*/ 	.word	0xffffffff
	.align		4
        /*0008*/ 	.word	index@(triton_poi_fused_cat_4)
	.align		4
        /*000c*/ 	.word	index@(__assertfail)
	.align		4
        /*0010*/ 	.word	0x00000000
	.align		4
        /*0014*/ 	.word	0xfffffffe
	.align		4
        /*0018*/ 	.word	0x00000000
	.align		4
        /*001c*/ 	.word	0xfffffffd
	.align		4
        /*0020*/ 	.word	0x00000000
	.align		4
        /*0024*/ 	.word	0xfffffffc


//--------------------- .nv.rel.action            --------------------------
	.section	.nv.rel.action,"",@"SHT_CUDA_RELOCINFO"
	.align	8
	.sectionentsize	8
        /*0000*/ 	.byte	0x73, 0x00, 0x00, 0x00, 0x00, 0x00, 0x00, 0x00, 0x00, 0x00, 0x00, 0x11, 0x25, 0x00, 0x05, 0x36


//--------------------- .nv.constant4             --------------------------
	.section	.nv.constant4,"a",@progbits
	.align	8
	.align		8
.nv.constant4:
        /*0000*/ 	.dword	__assertfail
	.align		8
        /*0008*/ 	.dword	assertFunc_1
	.align		8
        /*0010*/ 	.dword	assertFile_1
	.align		8
        /*0018*/ 	.dword	assertMessage_1
	.align		8
        /*0020*/ 	.dword	assertFunc_0
	.align		8
        /*0028*/ 	.dword	assertFile_0
	.align		8
        /*0030*/ 	.dword	assertMessage_0


//--------------------- .nv.constant0.triton_poi_fused_cat_4 --------------------------
	.section	.nv.constant0.triton_poi_fused_cat_4,"a",@progbits
	.sectionflags	@""
	.align	4
.nv.constant0.triton_poi_fused_cat_4:
	.zero		400


//--------------------- .text.triton_poi_fused_cat_4 --------------------------
	.section	.text.triton_poi_fused_cat_4,"ax",@progbits
	.sectionflags	@"SHF_BARRIERS=1"
	.sectioninfo	@"SHI_REGISTERS=56"
	.align	128
        .global         triton_poi_fused_cat_4
        .type           triton_poi_fused_cat_4,@function
        .size           triton_poi_fused_cat_4,(.L_x_3 - triton_poi_fused_cat_4)
        .other          triton_poi_fused_cat_4,@"STO_CUDA_ENTRY STV_DEFAULT"
triton_poi_fused_cat_4:
.text.triton_poi_fused_cat_4:
[----:B------:R-:W-:Y:S02]  /*0000*/  IMAD.MOV.U32 R1, RZ, RZ, c[0x0][0x28] ;  /* 0x00000a00ff017624 */ /* 0x000fe400078e00ff */
[----:B------:R-:W0:Y:S01]  /*0010*/  S2R R0, SR_TID.X ;  /* 0x0000000000007919 */ /* 0x000e220000002100 */
[----:B------:R-:W-:Y:S01]  /*0020*/  IMAD.MOV.U32 R33, RZ, RZ, 0x8 ;  /* 0x00000008ff217424 */ /* 0x000fe200078e00ff */
[----:B------:R-:W-:Y:S02]  /*0030*/  CS2R R4, SRZ ;  /* 0x0000000000047805 */ /* 0x000fe4000001ff00 */
[----:B------:R-:W1:Y:S01]  /*0040*/  S2R R23, SR_CTAID.X ;  /* 0x0000000000177919 */ /* 0x000e620000002500 */
[----:B0-----:R-:W-:Y:S01]  /*0050*/  IMAD.SHL.U32 R0, R0, 0x8, RZ ;  /* 0x0000000800007824 */ /* 0x001fe200078e00ff */
[----:B-1----:R-:W-:-:S04]  /*0060*/  SHF.R.S32.HI R2, RZ, 0x15, R23 ;  /* 0x00000015ff027819 */ /* 0x002fc80000011417 */
[----:B------:R-:W-:Y:S02]  /*0070*/  LOP3.LUT R0, R0, 0x3f8, RZ, 0xc0, !PT ;  /* 0x000003f800007812 */ /* 0x000fe400078ec0ff */
[----:B------:R-:W-:Y:S02]  /*0080*/  SGXT R2, R2, 0x1 ;  /* 0x000000010202781a */ /* 0x000fe40000000200 */
[----:B------:R-:W-:-:S04]  /*0090*/  LEA R23, R23, R0, 0xa ;  /* 0x0000000017177211 */ /* 0x000fc800078e50ff */
[----:B------:R-:W-:Y:S01]  /*00a0*/  LEA.HI R2, R2, R23, RZ, 0x6 ;  /* 0x0000001702027211 */ /* 0x000fe200078f30ff */
[C---:B------:R-:W-:Y:S01]  /*00b0*/  IMAD.HI R0, R23.reuse, 0x2aaaaaab, RZ ;  /* 0x2aaaaaab17007827 */ /* 0x040fe200078e02ff */
[C---:B------:R-:W-:Y:S02]  /*00c0*/  ISETP.GE.AND P1, PT, R23.reuse, c[0x0][0x180], PT ;  /* 0x0000600017007a0c */ /* 0x040fe40003f26270 */
[----:B------:R-:W-:Y:S02]  /*00d0*/  LOP3.LUT R40, R2, 0xffffffc0, RZ, 0xc0, !PT ;  /* 0xffffffc002287812 */ /* 0x000fe400078ec0ff */
[----:B------:R-:W-:Y:S02]  /*00e0*/  SHF.R.U32.HI R3, RZ, 0x1f, R0 ;  /* 0x0000001fff037819 */ /* 0x000fe40000011600 */
[----:B------:R-:W-:Y:S01]  /*00f0*/  SHF.R.S32.HI R2, RZ, 0x6, R2 ;  /* 0x00000006ff027819 */ /* 0x000fe20000011402 */
[----:B------:R-:W-:Y:S01]  /*0100*/  IMAD.IADD R40, R23, 0x1, -R40 ;  /* 0x0000000117287824 */ /* 0x000fe200078e0a28 */
[----:B------:R-:W-:-:S03]  /*0110*/  LEA.HI.SX32 R6, R0, R3, 0x1b ;  /* 0x0000000300067211 */ /* 0x000fc600078fdaff */
[----:B------:R-:W-:Y:S01]  /*0120*/  IMAD.HI R0, R2, 0x55555556, RZ ;  /* 0x5555555602007827 */ /* 0x000fe200078e02ff */
[----:B------:R-:W-:-:S03]  /*0130*/  ISETP.LT.AND P3, PT, R40, 0x20, !P1 ;  /* 0x000000202800780c */ /* 0x000fc60004f61270 */
[----:B------:R-:W-:Y:S01]  /*0140*/  IMAD.WIDE R32, R6, R33, c[0x0][0x168] ;  /* 0x00005a0006207625 */ /* 0x000fe200078e0221 */
[----:B------:R-:W-:-:S05]  /*0150*/  LEA.HI R3, R0, R0, RZ, 0x1 ;  /* 0x0000000000037211 */ /* 0x000fca00078f08ff */
[----:B------:R-:W-:-:S03]  /*0160*/  IMAD R3, R3, -0x3, R2 ;  /* 0xfffffffd03037824 */ /* 0x000fc600078e0202 */
[----:B------:R-:W2:Y:S01]  /*0170*/  @P3 LDG.E.EL.64.SYS R4, [R32] ;  /* 0x0000000020043381 */ /* 0x000ea200002eeb00 */
[----:B------:R-:W-:Y:S01]  /*0180*/  IMAD R3, R6, 0xf, R3 ;  /* 0x0000000f06037824 */ /* 0x000fe200078e0203 */
[----:B------:R-:W-:Y:S01]  /*0190*/  CS2R R16, SRZ ;  /* 0x0000000000107805 */ /* 0x000fe2000001ff00 */
[----:B------:R-:W-:Y:S01]  /*01a0*/  IMAD.MOV.U32 R22, RZ, RZ, 0x2 ;  /* 0x00000002ff167424 */ /* 0x000fe200078e00ff */
[----:B------:R-:W-:Y:S02]  /*01b0*/  CS2R R18, SRZ ;  /* 0x0000000000127805 */ /* 0x000fe4000001ff00 */
[----:B------:R-:W-:-:S04]  /*01c0*/  SHF.L.U32 R24, R3, 0x6, RZ ;  /* 0x0000000603187819 */ /* 0x000fc800000006ff */
[----:B------:R-:W-:-:S05]  /*01d0*/  IADD3 R41, R24, 0x240, RZ ;  /* 0x0000024018297810 */ /* 0x000fca0007ffe0ff */
[----:B------:R-:W-:-:S04]  /*01e0*/  IMAD.IADD R3, R40, 0x1, R41 ;  /* 0x0000000128037824 */ /* 0x000fc800078e0229 */
[----:B------:R-:W-:-:S08]  /*01f0*/  IMAD.WIDE R2, R3, R22, c[0x0][0x160] ;  /* 0x0000580003027625 */ /* 0x000fd000078e0216 */
[----:B------:R0:W5:Y:S01]  /*0200*/  @P3 LDG.E.EL.128.SYS R16, [R2] ;  /* 0x0000000002103381 */ /* 0x00016200002eed00 */
[----:B------:R-:W-:Y:S02]  /*0210*/  ISETP.GE.AND P2, PT, R40, 0x20, PT ;  /* 0x000000202800780c */ /* 0x000fe40003f46270 */
[----:B--2---:R-:W-:-:S04]  /*0220*/  SHF.R.U32.HI R7, RZ, 0x12, R5 ;  /* 0x00000012ff077819 */ /* 0x004fc80000011605 */
[----:B------:R-:W-:-:S04]  /*0230*/  LOP3.LUT R7, R7, 0x2000, RZ, 0xc0, !PT ;  /* 0x0000200007077812 */ /* 0x000fc800078ec0ff */
[----:B------:R-:W-:-:S04]  /*0240*/  IADD3 R25, P0, R4, R7, RZ ;  /* 0x0000000704197210 */ /* 0x000fc80007f1e0ff */
[----:B------:R-:W-:Y:S02]  /*0250*/  IADD3.X R26, RZ, R5, RZ, P0, !PT ;  /* 0x00000005ff1a7210 */ /* 0x000fe400007fe4ff */
[----:B------:R-:W-:-:S04]  /*0260*/  ISETP.LT.U32.AND P0, PT, R25, 0x2000, PT ;  /* 0x000020001900780c */ /* 0x000fc80003f01070 */
[----:B------:R-:W-:-:S12]  /*0270*/  ISETP.LT.U32.OR.EX P0, PT, R26, RZ, !P3, P0 ;  /* 0x000000ff1a00720c */ /* 0x000fd80005f01500 */
[----:B------:R-:W-:Y:S05]  /*0280*/  @P0 BRA `(.L_x_0) ;  /* 0x0000013000000947 */ /* 0x000fea0003800000 */
[----:B0-----:R-:W-:Y:S01]  /*0290*/  MOV R0, 0x0 ;  /* 0x0000000000007802 */ /* 0x001fe20000000f00 */
[----:B------:R-:W-:Y:S01]  /*02a0*/  IMAD.MOV.U32 R4, RZ, RZ, c[0x4][0x30] ;  /* 0x01000c00ff047624 */ /* 0x000fe200078e00ff */
[----:B------:R-:W-:Y:S01]  /*02b0*/  MOV R6, c[0x4][0x28] ;  /* 0x01000a0000067a02 */ /* 0x000fe20000000f00 */
[----:B------:R-:W-:Y:S01]  /*02c0*/  IMAD.MOV.U32 R5, RZ, RZ, c[0x4][0x34] ;  /* 0x01000d00ff057624 */ /* 0x000fe200078e00ff */
[----:B------:R-:W-:Y:S01]  /*02d0*/  MOV R10, c[0x4][0x20] ;  /* 0x01000800000a7a02 */ /* 0x000fe20000000f00 */
[----:B------:R-:W-:Y:S01]  /*02e0*/  IMAD.MOV.U32 R7, RZ, RZ, c[0x4][0x2c] ;  /* 0x01000b00ff077624 */ /* 0x000fe200078e00ff */
[----:B------:R0:W1:Y:S01]  /*02f0*/  LDC.64 R2, c[0x4][R0] ;  /* 0x0100000000027b82 */ /* 0x0000620000000a00 */
[----:B------:R-:W-:Y:S01]  /*0300*/  IMAD.MOV.U32 R8, RZ, RZ, 0x25 ;  /* 0x00000025ff087424 */ /* 0x000fe200078e00ff */
[----:B------:R-:W-:Y:S01]  /*0310*/  MOV R12, 0x1 ;  /* 0x00000001000c7802 */ /* 0x000fe20000000f00 */
[----:B------:R-:W-:Y:S02]  /*0320*/  IMAD.MOV.U32 R11, RZ, RZ, c[0x4][0x24] ;  /* 0x01000900ff0b7624 */ /* 0x000fe400078e00ff */
[----:B------:R-:W-:-:S03]  /*0330*/  IMAD.MOV.U32 R13, RZ, RZ, RZ ;  /* 0x000000ffff0d7224 */ /* 0x000fc600078e00ff */
[----:B------:R-:W-:-:S05]  /*0340*/  LEPC R14 ;  /* 0x00000000000e734e */ /* 0x000fca0000000000 */
[----:B------:R-:W-:Y:S02]  /*0350*/  MOV R9, 0x3c0 ;  /* 0x000003c000097802 */ /* 0x000fe40000000f00 */
[----:B------:R-:W-:-:S02]  /*0360*/  MOV R20, 0x340 ;  /* 0x0000034000147802 */ /* 0x000fc40000000f00 */
[----:B------:R-:W-:Y:S02]  /*0370*/  MOV R21, 0x0 ;  /* 0x0000000000157802 */ /* 0x000fe40000000f00 */
[----:B0-----:R-:W-:Y:S02]  /*0380*/  MOV R0, 0x0 ;  /* 0x0000000000007802 */ /* 0x001fe40000000f00 */
[----:B------:R-:W-:-:S04]  /*0390*/  IADD3 R20, P0, P4, -R20, R9, R14 ;  /* 0x0000000914147210 */ /* 0x000fc80007c1e10e */
[----:B------:R-:W-:-:S06]  /*03a0*/  IADD3.X R21, ~R0, R21, R15, P0, P4 ;  /* 0x0000001500157210 */ /* 0x000fcc00007e850f */
[----:B-1---5:R-:W-:Y:S05]  /*03b0*/  CALL.ABS.NOINC R2 ;  /* 0x0000000002007343 */ /* 0x022fea0003c00000 */
.L_x_0:
[----:B0-----:R-:W-:Y:S01]  /*03c0*/  ISETP.GT.AND P4, PT, R40, 0x1f, !P1 ;  /* 0x0000001f2800780c */ /* 0x001fe20004f84270 */
[----:B------:R-:W-:Y:S01]  /*03d0*/  CS2R R6, SRZ ;  /* 0x0000000000067805 */ /* 0x000fe2000001ff00 */
[----:B------:R-:W-:Y:S04]  /*03e0*/  WARPSYNC 0xffffffff ;  /* 0xffffffff00007948 */ /* 0x000fe80003800000 */
[----:B------:R-:W-:Y:S05]  /*03f0*/  BAR.SYNC 0x0 ;  /* 0x0000000000007b1d */ /* 0x000fea0000000000 */
[----:B------:R-:W-:Y:S01]  /*0400*/  IADD3 R3, R24, 0x260, RZ ;  /* 0x0000026018037810 */ /* 0x000fe20007ffe0ff */
[----:B------:R0:W2:Y:S01]  /*0410*/  @P4 LDG.E.EL.64.SYS R6, [R32] ;  /* 0x0000000020064381 */ /* 0x0000a200002eeb00 */
[----:B------:R-:W-:-:S02]  /*0420*/  LEA R8, P0, R25, c[0x0][0x170], 0x7 ;  /* 0x00005c0019087a11 */ /* 0x000fc400078038ff */
[C---:B------:R-:W-:Y:S02]  /*0430*/  IADD3 R42, R40.reuse, -0x20, RZ ;  /* 0xffffffe0282a7810 */ /* 0x040fe40007ffe0ff */
[C---:B------:R-:W-:Y:S02]  /*0440*/  IADD3 R5, R40.reuse, R3, RZ ;  /* 0x0000000328057210 */ /* 0x040fe40007ffe0ff */
[----:B------:R-:W-:Y:S01]  /*0450*/  LEA.HI.X R9, R25, c[0x0][0x174], R26, 0x7, P0 ;  /* 0x00005d0019097a11 */ /* 0x000fe200000f3c1a */
[----:B------:R-:W-:Y:S01]  /*0460*/  IMAD.IADD R11, R3, 0x1, R42 ;  /* 0x00000001030b7824 */ /* 0x000fe200078e022a */
[----:B------:R-:W-:Y:S01]  /*0470*/  CS2R R24, SRZ ;  /* 0x0000000000187805 */ /* 0x000fe2000001ff00 */
[-C--:B------:R-:W-:Y:S01]  /*0480*/  IMAD.WIDE R2, R5, R22.reuse, c[0x0][0x160] ;  /* 0x0000580005027625 */ /* 0x080fe200078e0216 */
[----:B------:R-:W-:Y:S01]  /*0490*/  CS2R R26, SRZ ;  /* 0x00000000001a7805 */ /* 0x000fe2000001ff00 */
[----:B------:R-:W-:Y:S01]  /*04a0*/  CS2R R28, SRZ ;  /* 0x00000000001c7805 */ /* 0x000fe2000001ff00 */
[----:B------:R-:W-:Y:S01]  /*04b0*/  CS2R R30, SRZ ;  /* 0x00000000001e7805 */ /* 0x000fe2000001ff00 */
[----:B------:R-:W-:Y:S01]  /*04c0*/  CS2R R36, SRZ ;  /* 0x0000000000247805 */ /* 0x000fe2000001ff00 */
[----:B------:R-:W-:Y:S01]  /*04d0*/  CS2R R38, SRZ ;  /* 0x0000000000267805 */ /* 0x000fe2000001ff00 */
[----:B0-----:R-:W-:Y:S01]  /*04e0*/  CS2R R32, SRZ ;  /* 0x0000000000207805 */ /* 0x001fe2000001ff00 */
[----:B------:R-:W-:Y:S01]  /*04f0*/  CS2R R34, SRZ ;  /* 0x0000000000227805 */ /* 0x000fe2000001ff00 */
[----:B------:R-:W-:Y:S01]  /*0500*/  IMAD.WIDE R4, R11, R22, c[0x0][0x160] ;  /* 0x000058000b047625 */ /* 0x000fe200078e0216 */
[----:B------:R0:W5:Y:S03]  /*0510*/  @P3 LDG.E.EL.128.SYS R24, [R2] ;  /* 0x0000000002183381 */ /* 0x00016600002eed00 */
[----:B------:R-:W-:-:S04]  /*0520*/  IMAD.WIDE R8, R40, 0x2, R8 ;  /* 0x0000000228087825 */ /* 0x000fc800078e0208 */
[----:B------:R0:W5:Y:S04]  /*0530*/  @P4 LDG.E.EL.128.SYS R32, [R4] ;  /* 0x0000000004204381 */ /* 0x00016800002eed00 */
[----:B------:R0:W5:Y:S04]  /*0540*/  @P3 LDG.E.EL.128.SYS R28, [R8] ;  /* 0x00000000081c3381 */ /* 0x00016800002eed00 */
[----:B------:R0:W5:Y:S01]  /*0550*/  @P3 LDG.E.EL.128.SYS R36, [R8+0x40] ;  /* 0x0000400008243381 */ /* 0x00016200002eed00 */
        /* <DEDUP_REMOVED lines=12> */
[----:B------:R-:W-:Y:S01]  /*0620*/  IMAD.MOV.U32 R8, RZ, RZ, 0x37 ;  /* 0x00000037ff087424 */ /* 0x000fe200078e00ff */
[----:B------:R-:W0:Y:S01]  /*0630*/  LDC.64 R2, c[0x4][R2] ;  /* 0x0100000002027b82 */ /* 0x000e220000000a00 */
[----:B------:R-:W-:Y:S01]  /*0640*/  MOV R10, c[0x4][0x8] ;  /* 0x01000200000a7a02 */ /* 0x000fe20000000f00 */
[----:B------:R-:W-:Y:S01]  /*0650*/  IMAD.MOV.U32 R11, RZ, RZ, c[0x4][0xc] ;  /* 0x01000300ff0b7624 */ /* 0x000fe200078e00ff */
[----:B------:R-:W-:Y:S01]  /*0660*/  MOV R12, 0x1 ;  /* 0x00000001000c7802 */ /* 0x000fe20000000f00 */
[----:B------:R-:W-:-:S04]  /*0670*/  IMAD.MOV.U32 R13, RZ, RZ, RZ ;  /* 0x000000ffff0d7224 */ /* 0x000fc800078e00ff */
[----:B------:R-:W-:-:S04]  /*0680*/  LEPC R14 ;  /* 0x00000000000e734e */ /* 0x000fc80000000000 */
[----:B------:R-:W-:Y:S02]  /*0690*/  MOV R9, 0x700 ;  /* 0x0000070000097802 */ /* 0x000fe40000000f00 */
[----:B------:R-:W-:-:S02]  /*06a0*/  MOV R20, 0x680 ;  /* 0x0000068000147802 */ /* 0x000fc40000000f00 */
[----:B------:R-:W-:Y:S02]  /*06b0*/  MOV R21, 0x0 ;  /* 0x0000000000157802 */ /* 0x000fe40000000f00 */
[----:B------:R-:W-:Y:S02]  /*06c0*/  MOV R0, 0x0 ;  /* 0x0000000000007802 */ /* 0x000fe40000000f00 */
[----:B------:R-:W-:-:S04]  /*06d0*/  IADD3 R20, P0, P3, -R20, R9, R14 ;  /* 0x0000000914147210 */ /* 0x000fc80007b1e10e */
[----:B------:R-:W-:-:S06]  /*06e0*/  IADD3.X R21, ~R0, R21, R15, P0, P3 ;  /* 0x0000001500157210 */ /* 0x000fcc00007e650f */
[----:B0----5:R-:W-:Y:S05]  /*06f0*/  CALL.ABS.NOINC R2 ;  /* 0x0000000002007343 */ /* 0x021fea0003c00000 */
.L_x_1:
[----:B0-----:R-:W-:Y:S01]  /*0700*/  LEA R21, P0, R43, c[0x0][0x170], 0x7 ;  /* 0x00005c002b157a11 */ /* 0x001fe200078038ff */
[----:B------:R-:W-:Y:S01]  /*0710*/  CS2R R8, SRZ ;  /* 0x0000000000087805 */ /* 0x000fe2000001ff00 */
[----:B------:R-:W-:Y:S01]  /*0720*/  IADD3 R3, R41, R42, RZ ;  /* 0x0000002a29037210 */ /* 0x000fe20007ffe0ff */
[----:B------:R-:W-:Y:S01]  /*0730*/  CS2R R10, SRZ ;  /* 0x00000000000a7805 */ /* 0x000fe2000001ff00 */
[----:B------:R-:W-:Y:S01]  /*0740*/  LEA.HI.X R0, R43, c[0x0][0x174], R44, 0x7, P0 ;  /* 0x00005d002b007a11 */ /* 0x000fe200000f3c2c */
[----:B------:R-:W-:Y:S01]  /*0750*/  CS2R R12, SRZ ;  /* 0x00000000000c7805 */ /* 0x000fe2000001ff00 */
[----:B------:R-:W-:Y:S01]  /*0760*/  SHF.R.S32.HI R5, RZ, 0x1f, R40 ;  /* 0x0000001fff057819 */ /* 0x000fe20000011428 */
[----:B------:R-:W-:Y:S01]  /*0770*/  IMAD.WIDE R2, R3, R22, c[0x0][0x160] ;  /* 0x0000580003027625 */ /* 0x000fe200078e0216 */
[C---:B------:R-:W-:Y:S01]  /*0780*/  LEA R20, P0, R40.reuse, R21, 0x1 ;  /* 0x0000001528147211 */ /* 0x040fe200078008ff */
[----:B------:R-:W-:Y:S01]  /*0790*/  CS2R R14, SRZ ;  /* 0x00000000000e7805 */ /* 0x000fe2000001ff00 */
[----:B------:R-:W-:Y:S04]  /*07a0*/  WARPSYNC 0xffffffff ;  /* 0xffffffff00007948 */ /* 0x000fe80003800000 */
[----:B------:R-:W-:Y:S01]  /*07b0*/  LEA.HI.X R21, R40, R0, R5, 0x1, P0 ;  /* 0x0000000028157211 */ /* 0x000fe200000f0c05 */
[----:B------:R-:W-:Y:S05]  /*07c0*/  BAR.SYNC 0x0 ;  /* 0x0000000000007b1d */ /* 0x000fea0000000000 */
[----:B------:R0:W2:Y:S04]  /*07d0*/  @P4 LDG.E.EL.128.SYS R8, [R2] ;  /* 0x0000000002084381 */ /* 0x0000a800002eed00 */
[----:B------:R1:W3:Y:S01]  /*07e0*/  @P4 LDG.E.EL.128.SYS R12, [R20] ;  /* 0x00000000140c4381 */ /* 0x0002e200002eed00 */
[----:B------:R-:W-:Y:S01]  /*07f0*/  CS2R R4, SRZ ;  /* 0x0000000000047805 */ /* 0x000fe2000001ff00 */
[----:B------:R-:W-:-:S08]  /*0800*/  CS2R R6, SRZ ;  /* 0x0000000000067805 */ /* 0x000fd0000001ff00 */
[----:B------:R1:W4:Y:S01]  /*0810*/  @P4 LDG.E.EL.128.SYS R4, [R20+-0x40] ;  /* 0xffffc00014044381 */ /* 0x00032200002eed00 */
[----:B-----5:R-:W-:Y:S01]  /*0820*/  HADD2.F32 R43, R24.H1_H1, -RZ.H0_H0 ;  /* 0xa00000ff182b7230 */ /* 0x020fe20000004c00 */
[----:B------:R-:W-:Y:S01]  /*0830*/  IMAD.WIDE R22, R23, R22, c[0x0][0x178] ;  /* 0x00005e0017167625 */ /* 0x000fe200078e0216 */
[----:B------:R-:W-:Y:S02]  /*0840*/  HADD2.F32 R44, R36.H1_H1, -RZ.H0_H0 ;  /* 0xa00000ff242c7230 */ /* 0x000fe40000004c00 */
[----:B------:R-:W-:Y:S02]  /*0850*/  HADD2.F32 R42, R24.H0_H0, -RZ.H0_H0 ;  /* 0xa00000ff182a7230 */ /* 0x000fe40000004800 */
[----:B------:R-:W-:Y:S02]  /*0860*/  HADD2.F32 R49, R36.H0_H0, -RZ.H0_H0 ;  /* 0xa00000ff24317230 */ /* 0x000fe40000004800 */
[----:B------:R-:W-:Y:S02]  /*0870*/  HADD2.F32 R46, R16.H1_H1, -RZ.H0_H0 ;  /* 0xa00000ff102e7230 */ /* 0x000fe40000004c00 */
[----:B------:R-:W-:Y:S01]  /*0880*/  HADD2.F32 R51, R28.H1_H1, -RZ.H0_H0 ;  /* 0xa00000ff1c337230 */ /* 0x000fe20000004c00 */
[----:B------:R-:W-:Y:S01]  /*0890*/  FMUL R48, R43, R44 ;  /* 0x0000002c2b307220 */ /* 0x000fe20000400000 */
[----:B-1----:R-:W-:-:S02]  /*08a0*/  HADD2.F32 R21, R37.H1_H1, -RZ.H0_H0 ;  /* 0xa00000ff25157230 */ /* 0x002fc40000004c00 */
[----:B------:R-:W-:Y:S01]  /*08b0*/  HADD2.F32 R20, R37.H0_H0, -RZ.H0_H0 ;  /* 0xa00000ff25147230 */ /* 0x000fe20000004800 */
[----:B------:R-:W-:Y:S01]  /*08c0*/  FMUL R42, R42, R49 ;  /* 0x000000312a2a7220 */ /* 0x000fe20000400000 */
[C---:B------:R-:W-:Y:S02]  /*08d0*/  HADD2.F32 R37, R38.reuse.H1_H1, -RZ.H0_H0 ;  /* 0xa00000ff26257230 */ /* 0x040fe40000004c00 */
[----:B------:R-:W-:Y:S02]  /*08e0*/  HADD2.F32 R41, R38.H0_H0, -RZ.H0_H0 ;  /* 0xa00000ff26297230 */ /* 0x000fe40000004800 */
[----:B------:R-:W-:Y:S02]  /*08f0*/  HADD2.F32 R38, R16.H0_H0, -RZ.H0_H0 ;  /* 0xa00000ff10267230 */ /* 0x000fe40000004800 */
[----:B------:R-:W-:Y:S02]  /*0900*/  HADD2.F32 R45, R28.H0_H0, -RZ.H0_H0 ;  /* 0xa00000ff1c2d7230 */ /* 0x000fe40000004800 */
[----:B------:R-:W-:-:S02]  /*0910*/  HADD2.F32 R43, R29.H0_H0, -RZ.H0_H0 ;  /* 0xa00000ff1d2b7230 */ /* 0x000fc40000004800 */
[----:B------:R-:W-:Y:S02]  /*0920*/  HADD2.F32 R44, R29.H1_H1, -RZ.H0_H0 ;  /* 0xa00000ff1d2c7230 */ /* 0x000fe40000004c00 */
[C---:B------:R-:W-:Y:S02]  /*0930*/  HADD2.F32 R28, R30.reuse.H0_H0, -RZ.H0_H0 ;  /* 0xa00000ff1e1c7230 */ /* 0x040fe40000004800 */
[----:B------:R-:W-:Y:S01]  /*0940*/  HADD2.F32 R29, R30.H1_H1, -RZ.H0_H0 ;  /* 0xa00000ff1e1d7230 */ /* 0x000fe20000004c00 */
[----:B------:R-:W-:Y:S01]  /*0950*/  FFMA R38, R38, R45, -R42 ;  /* 0x0000002d26267223 */ /* 0x000fe2000000082a */
[C---:B------:R-:W-:Y:S02]  /*0960*/  HADD2.F32 R47, R31.reuse.H0_H0, -RZ.H0_H0 ;  /* 0xa00000ff1f2f7230 */ /* 0x040fe40000004800 */
[----:B------:R-:W-:Y:S01]  /*0970*/  HADD2.F32 R30, R31.H1_H1, -RZ.H0_H0 ;  /* 0xa00000ff1f1e7230 */ /* 0x000fe20000004c00 */
[----:B------:R-:W-:Y:S01]  /*0980*/  FFMA R31, R46, R51, -R48 ;  /* 0x000000332e1f7223 */ /* 0x000fe20000000830 */
[----:B------:R-:W-:-:S02]  /*0990*/  HADD2.F32 R0, R25.H1_H1, -RZ.H0_H0 ;  /* 0xa00000ff19007230 */ /* 0x000fc40000004c00 */
[C---:B------:R-:W-:Y:S02]  /*09a0*/  HADD2.F32 R46, R32.reuse.H0_H0, -RZ.H0_H0 ;  /* 0xa00000ff202e7230 */ /* 0x040fe40000004800 */
[C---:B------:R-:W-:Y:S02]  /*09b0*/  HADD2.F32 R24, R39.reuse.H1_H1, -RZ.H0_H0 ;  /* 0xa00000ff27187230 */ /* 0x040fe40000004c00 */
[----:B------:R-:W-:Y:S02]  /*09c0*/  HADD2.F32 R36, R39.H0_H0, -RZ.H0_H0 ;  /* 0xa00000ff27247230 */ /* 0x000fe40000004800 */
[----:B------:R-:W-:Y:S01]  /*09d0*/  HADD2.F32 R39, R17.H1_H1, -RZ.H0_H0 ;  /* 0xa00000ff11277230 */ /* 0x000fe20000004c00 */
[----:B------:R-:W-:Y:S01]  /*09e0*/  FMUL R0, R0, R21 ;  /* 0x0000001500007220 */ /* 0x000fe20000400000 */
[----:B------:R-:W-:Y:S02]  /*09f0*/  HADD2.F32 R25, R25.H0_H0, -RZ.H0_H0 ;  /* 0xa00000ff19197230 */ /* 0x000fe40000004800 */
[----:B------:R-:W-:-:S02]  /*0a00*/  HADD2.F32 R48, R32.H1_H1, -RZ.H0_H0 ;  /* 0xa00000ff20307230 */ /* 0x000fc40000004c00 */
[C---:B------:R-:W-:Y:S02]  /*0a10*/  HADD2.F32 R32, R33.reuse.H0_H0, -RZ.H0_H0 ;  /* 0xa00000ff21207230 */ /* 0x040fe40000004800 */
[----:B------:R-:W-:Y:S01]  /*0a20*/  HADD2.F32 R33, R33.H1_H1, -RZ.H0_H0 ;  /* 0xa00000ff21217230 */ /* 0x000fe20000004c00 */
[----:B------:R-:W-:Y:S01]  /*0a30*/  FFMA R39, R39, R44, -R0 ;  /* 0x0000002c27277223 */ /* 0x000fe20000000800 */
[----:B------:R-:W-:Y:S01]  /*0a40*/  HADD2.F32 R16, R17.H0_H0, -RZ.H0_H0 ;  /* 0xa00000ff11107230 */ /* 0x000fe20000004800 */
[----:B------:R-:W-:Y:S01]  /*0a50*/  FMUL R20, R25, R20 ;  /* 0x0000001419147220 */ /* 0x000fe20000400000 */
[C---:B0-----:R-:W-:Y:S02]  /*0a60*/  HADD2.F32 R2, R26.reuse.H1_H1, -RZ.H0_H0 ;  /* 0xa00000ff1a027230 */ /* 0x041fe40000004c00 */
[----:B------:R-:W-:Y:S02]  /*0a70*/  HADD2.F32 R26, R26.H0_H0, -RZ.H0_H0 ;  /* 0xa00000ff1a1a7230 */ /* 0x000fe40000004800 */
[----:B------:R-:W-:-:S02]  /*0a80*/  HADD2.F32 R40, R18.H1_H1, -RZ.H0_H0 ;  /* 0xa00000ff12287230 */ /* 0x000fc40000004c00 */
[----:B------:R-:W-:Y:S01]  /*0a90*/  FFMA R16, R16, R43, -R20 ;  /* 0x0000002b10107223 */ /* 0x000fe20000000814 */
[----:B------:R-:W-:Y:S01]  /*0aa0*/  HADD2.F32 R17, R18.H0_H0, -RZ.H0_H0 ;  /* 0xa00000ff12117230 */ /* 0x000fe20000004800 */
[----:B------:R-:W-:Y:S01]  /*0ab0*/  FMUL R37, R2, R37 ;  /* 0x0000002502257220 */ /* 0x000fe20000400000 */
[C---:B------:R-:W-:Y:S01]  /*0ac0*/  HADD2.F32 R3, R27.reuse.H1_H1, -RZ.H0_H0 ;  /* 0xa00000ff1b037230 */ /* 0x040fe20000004c00 */
[----:B------:R-:W-:Y:S01]  /*0ad0*/  FMUL R26, R26, R41 ;  /* 0x000000291a1a7220 */ /* 0x000fe20000400000 */
[----:B------:R-:W-:Y:S01]  /*0ae0*/  HADD2.F32 R27, R27.H0_H0, -RZ.H0_H0 ;  /* 0xa00000ff1b1b7230 */ /* 0x000fe20000004800 */
[----:B------:R-:W-:Y:S01]  /*0af0*/  FFMA R29, R40, R29, -R37 ;  /* 0x0000001d281d7223 */ /* 0x000fe20000000825 */
[C---:B------:R-:W-:Y:S02]  /*0b00*/  HADD2.F32 R18, R19.reuse.H0_H0, -RZ.H0_H0 ;  /* 0xa00000ff13127230 */ /* 0x040fe40000004800 */
[----:B------:R-:W-:Y:S01]  /*0b10*/  FFMA R17, R17, R28, -R26 ;  /* 0x0000001c11117223 */ /* 0x000fe2000000081a */
[----:B------:R-:W-:Y:S01]  /*0b20*/  HADD2.F32 R19, R19.H1_H1, -RZ.H0_H0 ;  /* 0xa00000ff13137230 */ /* 0x000fe20000004c00 */
[----:B------:R-:W-:-:S02]  /*0b30*/  FMUL R3, R3, R24 ;  /* 0x0000001803037220 */ /* 0x000fc40000400000 */
[----:B------:R-:W-:-:S04]  /*0b40*/  FMUL R27, R27, R36 ;  /* 0x000000241b1b7220 */ /* 0x000fc80000400000 */
[----:B------:R-:W-:Y:S02]  /*0b50*/  FFMA R18, R18, R47, -R27 ;  /* 0x0000002f12127223 */ /* 0x000fe4000000081b */
[----:B------:R-:W-:Y:S01]  /*0b60*/  FFMA R3, R19, R30, -R3 ;  /* 0x0000001e13037223 */ /* 0x000fe20000000803 */
[----:B--2---:R-:W-:Y:S02]  /*0b70*/  HADD2.F32 R50, R8.H1_H1, -RZ.H0_H0 ;  /* 0xa00000ff08327230 */ /* 0x004fe40000004c00 */
[----:B------:R-:W-:Y:S02]  /*0b80*/  HADD2.F32 R42, R9.H1_H1, -RZ.H0_H0 ;  /* 0xa00000ff092a7230 */ /* 0x000fe40000004c00 */
[----:B---3--:R-:W-:Y:S02]  /*0b90*/  HADD2.F32 R53, R12.H1_H1, -RZ.H0_H0 ;  /* 0xa00000ff0c357230 */ /* 0x008fe40000004c00 */
[----:B------:R-:W-:Y:S02]  /*0ba0*/  HADD2.F32 R45, R13.H1_H1, -RZ.H0_H0 ;  /* 0xa00000ff0d2d7230 */ /* 0x000fe40000004c00 */
[----:B------:R-:W-:-:S02]  /*0bb0*/  HADD2.F32 R9, R9.H0_H0, -RZ.H0_H0 ;  /* 0xa00000ff09097230 */ /* 0x000fc40000004800 */
[C---:B------:R-:W-:Y:S02]  /*0bc0*/  HADD2.F32 R21, R14.reuse.H1_H1, -RZ.H0_H0 ;  /* 0xa00000ff0e157230 */ /* 0x040fe40000004c00 */
[----:B------:R-:W-:Y:S01]  /*0bd0*/  FMUL R52, R50, R53 ;  /* 0x0000003532347220 */ /* 0x000fe20000400000 */
[----:B------:R-:W-:Y:S01]  /*0be0*/  HADD2.F32 R25, R14.H0_H0, -RZ.H0_H0 ;  /* 0xa00000ff0e197230 */ /* 0x000fe20000004800 */
[----:B------:R-:W-:Y:S01]  /*0bf0*/  FMUL R42, R42, R45 ;  /* 0x0000002d2a2a7220 */ /* 0x000fe20000400000 */
[----:B------:R-:W-:Y:S02]  /*0c00*/  HADD2.F32 R50, R8.H0_H0, -RZ.H0_H0 ;  /* 0xa00000ff08327230 */ /* 0x000fe40000004800 */
[----:B------:R-:W-:Y:S02]  /*0c10*/  HADD2.F32 R53, R12.H0_H0, -RZ.H0_H0 ;  /* 0xa00000ff0c357230 */ /* 0x000fe40000004800 */
[C---:B----4-:R-:W-:Y:S02]  /*0c20*/  HADD2.F32 R49, R4.reuse.H0_H0, -RZ.H0_H0 ;  /* 0xa00000ff04317230 */ /* 0x050fe40000004800 */
[----:B------:R-:W-:-:S02]  /*0c30*/  HADD2.F32 R51, R4.H1_H1, -RZ.H0_H0 ;  /* 0xa00000ff04337230 */ /* 0x000fc40000004c00 */
[C---:B------:R-:W-:Y:S02]  /*0c40*/  HADD2.F32 R4, R5.reuse.H1_H1, -RZ.H0_H0 ;  /* 0xa00000ff05047230 */ /* 0x040fe40000004c00 */
[----:B------:R-:W-:Y:S01]  /*0c50*/  FMUL R50, R50, R53 ;  /* 0x0000003532327220 */ /* 0x000fe20000400000 */
[----:B------:R-:W-:Y:S02]  /*0c60*/  HADD2.F32 R5, R5.H0_H0, -RZ.H0_H0 ;  /* 0xa00000ff05057230 */ /* 0x000fe40000004800 */
[C---:B------:R-:W-:Y:S01]  /*0c70*/  HADD2.F32 R8, R34.reuse.H0_H0, -RZ.H0_H0 ;  /* 0xa00000ff22087230 */ /* 0x040fe20000004800 */
[----:B------:R-:W-:Y:S01]  /*0c80*/  @P2 FFMA R38, R46, R49, R50 ;  /* 0x000000312e262223 */ /* 0x000fe20000000032 */
[----:B------:R-:W-:Y:S01]  /*0c90*/  HADD2.F32 R34, R34.H1_H1, -RZ.H0_H0 ;  /* 0xa00000ff22227230 */ /* 0x000fe20000004c00 */
[----:B------:R-:W-:Y:S01]  /*0ca0*/  @P2 FFMA R39, R33, R4, R42 ;  /* 0x0000000421272223 */ /* 0x000fe2000000002a */
[----:B------:R-:W-:Y:S01]  /*0cb0*/  HADD2.F32 R46, R13.H0_H0, -RZ.H0_H0 ;  /* 0xa00000ff0d2e7230 */ /* 0x000fe20000004800 */
[----:B------:R-:W-:Y:S01]  /*0cc0*/  @P2 FFMA R31, R48, R51, R52 ;  /* 0x00000033301f2223 */ /* 0x000fe20000000034 */
[C---:B------:R-:W-:Y:S01]  /*0cd0*/  HADD2.F32 R4, R10.reuse.H1_H1, -RZ.H0_H0 ;  /* 0xa00000ff0a047230 */ /* 0x040fe20000004c00 */
[----:B------:R-:W-:Y:S01]  /*0ce0*/  F2F.F16.F32 R0, R38 ;  /* 0x0000002600007304 */ /* 0x000fe20000200800 */
[----:B------:R-:W-:-:S02]  /*0cf0*/  HADD2.F32 R10, R10.H0_H0, -RZ.H0_H0 ;  /* 0xa00000ff0a0a7230 */ /* 0x000fc40000004800 */
[C---:B------:R-:W-:Y:S02]  /*0d00*/  HADD2.F32 R13, R6.reuse.H1_H1, -RZ.H0_H0 ;  /* 0xa00000ff060d7230 */ /* 0x040fe40000004c00 */
[----:B------:R-:W-:Y:S01]  /*0d10*/  FMUL R9, R9, R46 ;  /* 0x0000002e09097220 */ /* 0x000fe20000400000 */
[C---:B------:R-:W-:Y:S01]  /*0d20*/  HADD2.F32 R12, R35.reuse.H0_H0, -RZ.H0_H0 ;  /* 0xa00000ff230c7230 */ /* 0x040fe20000004800 */
[----:B------:R-:W-:Y:S01]  /*0d30*/  FMUL R4, R4, R21 ;  /* 0x0000001504047220 */ /* 0x000fe20000400000 */
[----:B------:R-:W-:Y:S01]  /*0d40*/  HADD2.F32 R35, R35.H1_H1, -RZ.H0_H0 ;  /* 0xa00000ff23237230 */ /* 0x000fe20000004c00 */
[----:B------:R-:W-:Y:S01]  /*0d50*/  @P2 FFMA R16, R32, R5, R9 ;  /* 0x0000000520102223 */ /* 0x000fe20000000009 */
[----:B------:R-:W0:Y:S01]  /*0d60*/  F2F.F16.F32 R31, R31 ;  /* 0x0000001f001f7304 */ /* 0x000e220000200800 */
[----:B------:R-:W-:Y:S01]  /*0d70*/  HADD2.F32 R9, R6.H0_H0, -RZ.H0_H0 ;  /* 0xa00000ff06097230 */ /* 0x000fe20000004800 */
[----:B------:R-:W-:Y:S01]  /*0d80*/  FMUL R10, R10, R25 ;  /* 0x000000190a0a7220 */ /* 0x000fe20000400000 */
[C---:B------:R-:W-:Y:S01]  /*0d90*/  HADD2.F32 R6, R7.reuse.H1_H1, -RZ.H0_H0 ;  /* 0xa00000ff07067230 */ /* 0x040fe20000004c00 */
[----:B------:R-:W-:Y:S01]  /*0da0*/  @P2 FFMA R29, R34, R13, R4 ;  /* 0x0000000d221d2223 */ /* 0x000fe20000000004 */
[----:B------:R-:W-:-:S02]  /*0db0*/  HADD2.F32 R7, R7.H0_H0, -RZ.H0_H0 ;  /* 0xa00000ff07077230 */ /* 0x000fc40000004800 */
[----:B------:R-:W-:Y:S01]  /*0dc0*/  HADD2.F32 R4, R11.H1_H1, -RZ.H0_H0 ;  /* 0xa00000ff0b047230 */ /* 0x000fe20000004c00 */
[----:B------:R-:W-:Y:S01]  /*0dd0*/  F2F.F16.F32 R2, R39 ;  /* 0x0000002700027304 */ /* 0x000fe20000200800 */
[----:B------:R-:W-:Y:S01]  /*0de0*/  @P2 FFMA R17, R8, R9, R10 ;  /* 0x0000000908112223 */ /* 0x000fe2000000000a */
[----:B------:R-:W-:Y:S02]  /*0df0*/  HADD2.F32 R13, R15.H1_H1, -RZ.H0_H0 ;  /* 0xa00000ff0f0d7230 */ /* 0x000fe40000004c00 */
[----:B------:R-:W-:Y:S02]  /*0e00*/  HADD2.F32 R11, R11.H0_H0, -RZ.H0_H0 ;  /* 0xa00000ff0b0b7230 */ /* 0x000fe40000004800 */
[----:B------:R-:W-:Y:S02]  /*0e10*/  HADD2.F32 R8, R15.H0_H0, -RZ.H0_H0 ;  /* 0xa00000ff0f087230 */ /* 0x000fe40000004800 */
[----:B------:R-:W1:Y:S02]  /*0e20*/  F2F.F16.F32 R5, R16 ;  /* 0x0000001000057304 */ /* 0x000e640000200800 */
[----:B------:R-:W-:-:S04]  /*0e30*/  FMUL R13, R4, R13 ;  /* 0x0000000d040d7220 */ /* 0x000fc80000400000 */
[----:B------:R-:W-:Y:S02]  /*0e40*/  FMUL R8, R11, R8 ;  /* 0x000000080b087220 */ /* 0x000fe40000400000 */
[----:B------:R-:W-:Y:S01]  /*0e50*/  @P2 FFMA R3, R35, R6, R13 ;  /* 0x0000000623032223 */ /* 0x000fe2000000000d */
[----:B------:R-:W-:Y:S01]  /*0e60*/  F2F.F16.F32 R29, R29 ;  /* 0x0000001d001d7304 */ /* 0x000fe20000200800 */
[----:B------:R-:W-:Y:S01]  /*0e70*/  @P2 FFMA R18, R12, R7, R8 ;  /* 0x000000070c122223 */ /* 0x000fe20000000008 */
[----:B0-----:R-:W-:Y:S02]  /*0e80*/  PRMT R8, R0, 0x5410, R31 ;  /* 0x0000541000087816 */ /* 0x001fe4000000001f */
[----:B-1----:R-:W-:-:S04]  /*0e90*/  PRMT R9, R5, 0x5410, R2 ;  /* 0x0000541005097816 */ /* 0x002fc80000000002 */
[----:B------:R-:W0:Y:S08]  /*0ea0*/  F2F.F16.F32 R4, R17 ;  /* 0x0000001100047304 */ /* 0x000e300000200800 */
[----:B------:R-:W-:Y:S08]  /*0eb0*/  F2F.F16.F32 R3, R3 ;  /* 0x0000000300037304 */ /* 0x000ff00000200800 */
[----:B------:R-:W1:Y:S01]  /*0ec0*/  F2F.F16.F32 R18, R18 ;  /* 0x0000001200127304 */ /* 0x000e620000200800 */
[----:B0-----:R-:W-:-:S02]  /*0ed0*/  PRMT R10, R4, 0x5410, R29 ;  /* 0x00005410040a7816 */ /* 0x001fc4000000001d */
[----:B-1----:R-:W-:Y:S01]  /*0ee0*/  PRMT R11, R18, 0x5410, R3 ;  /* 0x00005410120b7816 */ /* 0x002fe20000000003 */
[----:B------:R-:W-:Y:S07]  /*0ef0*/  @P1 EXIT ;  /* 0x000000000000194d */ /* 0x000fee0003800000 */
[----:B------:R-:W-:Y:S01]  /*0f00*/  STG.E.128.SYS [R22], R8 ;  /* 0x0000000816007386 */ /* 0x000fe2000010ed00 */
[----:B------:R-:W-:Y:S05]  /*0f10*/  EXIT ;  /* 0x000000000000794d */ /* 0x000fea0003800000 */
.L_x_2:
[----:B------:R-:W-:-:S00]  /*0f20*/  BRA `(.L_x_2) ;  /* 0xfffffff000007947 */ /* 0x000fc0000383ffff */
[----:B------:R-:W-:-:S00]  /*0f30*/  NOP ;  /* 0x0000000000007918 */ /* 0x000fc00000000000 */
[----:B------:R-:W-:-:S00]  /*0f40*/  NOP ;  /* 0x0000000000007918 */ /* 0x000fc00000000000 */
[----:B------:R-:W-:-:S00]  /*0f50*/  NOP ;  /* 0x0000000000007918 */ /* 0x000fc00000000000 */
[----:B------:R-:W-:-:S00]  /*0f60*/  NOP ;  /* 0x0000000000007918 */ /* 0x000fc00000000000 */
[----:B------:R-:W-:-:S00]  /*0f70*/  NOP ;  /* 0x0000000000007918 */ /* 0x000fc00000000000 */
.L_x_3:


//--------------------- .nv.global.init           --------------------------
	.section	.nv.global.init,"aw",@progbits
.nv.global.init:
	.type		assertFunc_1,@object
	.size		assertFunc_1,(assertFunc_0 - assertFunc_1)
assertFunc_1:
        /*0000*/ 	.byte	0x75, 0x6e, 0x6b, 0x6e, 0x6f, 0x77, 0x6e, 0x00
	.type		assertFunc_0,@object
	.size		assertFunc_0,(assertMessage_1 - assertFunc_0)
assertFunc_0:
        /*0008*/ 	.byte	0x75, 0x6e, 0x6b, 0x6e, 0x6f, 0x77, 0x6e, 0x00
	.type		assertMessage_1,@object
	.size		assertMessage_1,(assertMessage_0 - assertMessage_1)
assertMessage_1:
        /*0010*/ 	.byte	0x69, 0x6e, 0x64, 0x65, 0x78, 0x20, 0x6f, 0x75, 0x74, 0x20, 0x6f, 0x66, 0x20, 0x62, 0x6f, 0x75
        /*0020*/ 	.byte	0x6e, 0x64, 0x73, 0x3a, 0x20, 0x30, 0x20, 0x3c, 0x3d, 0x20, 0x74, 0x6c, 0x2e, 0x62, 0x72, 0x6f
        /*0030*/ 	.byte	0x61, 0x64, 0x63, 0x61, 0x73, 0x74, 0x5f, 0x74, 0x6f, 0x28, 0x74, 0x6d, 0x70, 0x32, 0x38, 0x2c
        /*0040*/ 	.byte	0x20, 0x5b, 0x58, 0x42, 0x4c, 0x4f, 0x43, 0x4b, 0x5d, 0x29, 0x20, 0x3c, 0x20, 0x38, 0x31, 0x39
        /*0050*/ 	.byte	0x32, 0x00
	.type		assertMessage_0,@object
	.size		assertMessage_0,(assertFile_0 - assertMessage_0)
assertMessage_0:
        /*0052*/ 	.byte	0x69, 0x6e, 0x64, 0x65, 0x78, 0x20, 0x6f, 0x75, 0x74, 0x20, 0x6f, 0x66, 0x20, 0x62, 0x6f, 0x75
        /*0062*/ 	.byte	0x6e, 0x64, 0x73, 0x3a, 0x20, 0x30, 0x20, 0x3c, 0x3d, 0x20, 0x74, 0x6c, 0x2e, 0x62, 0x72, 0x6f
        /*0072*/ 	.byte	0x61, 0x64, 0x63, 0x61, 0x73, 0x74, 0x5f, 0x74, 0x6f, 0x28, 0x74, 0x6d, 0x70, 0x31, 0x30, 0x2c
        /*0082*/ 	.byte	0x20, 0x5b, 0x58, 0x42, 0x4c, 0x4f, 0x43, 0x4b, 0x5d, 0x29, 0x20, 0x3c, 0x20, 0x38, 0x31, 0x39
        /*0092*/ 	.byte	0x32, 0x00
	.type		assertFile_0,@object
	.size		assertFile_0,(assertFile_1 - assertFile_0)
assertFile_0:
        /*0094*/ 	.byte	0x2f, 0x74, 0x6d, 0x70, 0x2f, 0x74, 0x6f, 0x72, 0x63, 0x68, 0x69, 0x6e, 0x64, 0x75, 0x63, 0x74
        /*00a4*/ 	.byte	0x6f, 0x72, 0x5f, 0x79, 0x78, 0x69, 0x61, 0x6f, 0x39, 0x38, 0x36, 0x2f, 0x32, 0x78, 0x2f, 0x63
        /*00b4*/ 	.byte	0x32, 0x78, 0x67, 0x67, 0x72, 0x70, 0x78, 0x64, 0x70, 0x66, 0x35, 0x35, 0x61, 0x61, 0x6a, 0x6c
        /*00c4*/ 	.byte	0x63, 0x62, 0x69, 0x71, 0x68, 0x61, 0x6e, 0x6a, 0x6c, 0x7a, 0x61, 0x75, 0x37, 0x69, 0x6c, 0x71
        /*00d4*/ 	.byte	0x79, 0x75, 0x76, 0x37, 0x76, 0x36, 0x70, 0x6a, 0x66, 0x72, 0x69, 0x7a, 0x37, 0x68, 0x74, 0x70
        /*00e4*/ 	.byte	0x35, 0x76, 0x73, 0x2e, 0x70, 0x79, 0x00
	.type		assertFile_1,@object
	.size		assertFile_1,(.L_1 - assertFile_1)
assertFile_1:
        /*00eb*/ 	.byte	0x2f, 0x74, 0x6d, 0x70, 0x2f, 0x74, 0x6f, 0x72, 0x63, 0x68, 0x69, 0x6e, 0x64, 0x75, 0x63, 0x74
        /*00fb*/ 	.byte	0x6f, 0x72, 0x5f, 0x79, 0x78, 0x69, 0x61, 0x6f, 0x39, 0x38, 0x36, 0x2f, 0x32, 0x78, 0x2f, 0x63
        /*010b*/ 	.byte	0x32, 0x78, 0x67, 0x67, 0x72, 0x70, 0x78, 0x64, 0x70, 0x66, 0x35, 0x35, 0x61, 0x61, 0x6a, 0x6c
        /*011b*/ 	.byte	0x63, 0x62, 0x69, 0x71, 0x68, 0x61, 0x6e, 0x6a, 0x6c, 0x7a, 0x61, 0x75, 0x37, 0x69, 0x6c, 0x71
        /*012b*/ 	.byte	0x79, 0x75, 0x76, 0x37, 0x76, 0x36, 0x70, 0x6a, 0x66, 0x72, 0x69, 0x7a, 0x37, 0x68, 0x74, 0x70
        /*013b*/ 	.byte	0x35, 0x76, 0x73, 0x2e, 0x70, 0x79, 0x00
.L_1:


//--------------------- SYMBOLS --------------------------

	.type		__assertfail,@function
